//
// Generated by NVIDIA NVVM Compiler
//
// Compiler Build ID: CL-36424714
// Cuda compilation tools, release 13.0, V13.0.88
// Based on NVVM 20.0.0
//

.version 9.0
.target sm_100
.address_size 64

	// .globl	saxpy

.visible .entry saxpy(
	.param .align 2 .b8 saxpy_param_0[2],
	.param .u64 .ptr .align 1 saxpy_param_1,
	.param .u64 .ptr .align 1 saxpy_param_2,
	.param .u64 .ptr .align 1 saxpy_param_3,
	.param .u64 saxpy_param_4
)
{
	.reg .pred 	%p<2>;
	.reg .b16 	%rs<8>;
	.reg .b32 	%r<5>;
	.reg .b64 	%rd<13>;

	ld.param.u16 	%rs1, [saxpy_param_0];
	ld.param.u64 	%rd2, [saxpy_param_1];
	ld.param.u64 	%rd3, [saxpy_param_2];
	ld.param.u64 	%rd4, [saxpy_param_3];
	ld.param.u64 	%rd5, [saxpy_param_4];
	mov.u32 	%r1, %ctaid.x;
	mov.u32 	%r2, %ntid.x;
	mov.u32 	%r3, %tid.x;
	mad.lo.s32 	%r4, %r1, %r2, %r3;
	cvt.u64.u32 	%rd1, %r4;
	setp.le.u64 	%p1, %rd5, %rd1;
	@%p1 bra 	$L__BB0_2;
	cvta.to.global.u64 	%rd6, %rd2;
	cvta.to.global.u64 	%rd7, %rd3;
	cvta.to.global.u64 	%rd8, %rd4;
	shl.b64 	%rd9, %rd1, 1;
	add.s64 	%rd10, %rd6, %rd9;
	ld.global.u16 	%rs4, [%rd10];
	// begin inline asm
	{mul.f16 %rs2,%rs1,%rs4;
}
	// end inline asm
	add.s64 	%rd11, %rd7, %rd9;
	ld.global.u16 	%rs7, [%rd11];
	// begin inline asm
	{add.f16 %rs5,%rs2,%rs7;
}
	// end inline asm
	add.s64 	%rd12, %rd8, %rd9;
	st.global.u16 	[%rd12], %rs5;
$L__BB0_2:
	ret;

}
	// .globl	pairwise
.visible .entry pairwise(
	.param .u64 pairwise_param_0,
	.param .u64 pairwise_param_1,
	.param .u64 pairwise_param_2,
	.param .u64 .ptr .align 1 pairwise_param_3,
	.param .u64 .ptr .align 1 pairwise_param_4,
	.param .u64 .ptr .align 1 pairwise_param_5
)
{
	.reg .pred 	%p<3>;
	.reg .b16 	%rs<2>;
	.reg .b32 	%r<31>;
	.reg .b64 	%rd<41>;

	ld.param.u64 	%rd15, [pairwise_param_0];
	ld.param.u64 	%rd16, [pairwise_param_2];
	ld.param.u64 	%rd19, [pairwise_param_3];
	ld.param.u64 	%rd17, [pairwise_param_4];
	ld.param.u64 	%rd18, [pairwise_param_5];
	cvta.to.global.u64 	%rd20, %rd19;
	mov.u32 	%r1, %ctaid.x;
	cvt.u64.u32 	%rd1, %r1;
	mul.wide.u32 	%rd21, %r1, 2;
	add.s64 	%rd22, %rd20, %rd21;
	ld.global.u16 	%rs1, [%rd22];
	and.b64  	%rd23, %rd15, -4294967296;
	setp.ne.s64 	%p1, %rd23, 0;
	@%p1 bra 	$L__BB1_2;
	cvt.u32.u64 	%r2, %rd15;
	cvt.u32.u64 	%r3, %rd1;
	div.u32 	%r4, %r3, %r2;
	mul.lo.s32 	%r5, %r4, %r2;
	sub.s32 	%r6, %r3, %r5;
	cvt.u64.u32 	%rd37, %r4;
	cvt.u64.u32 	%rd38, %r6;
	bra.uni 	$L__BB1_3;
$L__BB1_2:
	div.u64 	%rd37, %rd1, %rd15;
	mul.lo.s64 	%rd24, %rd37, %rd15;
	sub.s64 	%rd38, %rd1, %rd24;
$L__BB1_3:
	mov.u32 	%r7, %tid.x;
	cvt.u64.u32 	%rd8, %r7;
	setp.ne.s64 	%p2, %rd23, 0;
	@%p2 bra 	$L__BB1_5;
	cvt.u32.u64 	%r8, %rd15;
	cvt.u32.u64 	%r9, %rd8;
	div.u32 	%r10, %r9, %r8;
	mul.lo.s32 	%r11, %r10, %r8;
	sub.s32 	%r12, %r9, %r11;
	cvt.u64.u32 	%rd39, %r10;
	cvt.u64.u32 	%rd40, %r12;
	bra.uni 	$L__BB1_6;
$L__BB1_5:
	div.u64 	%rd39, %rd8, %rd15;
	mul.lo.s64 	%rd26, %rd39, %rd15;
	sub.s64 	%rd40, %rd8, %rd26;
$L__BB1_6:
	cvt.u32.u16 	%r15, %rs1;
	cvt.u32.u64 	%r16, %rd8;
	cvt.u32.u64 	%r17, %rd1;
	add.s64 	%rd27, %rd39, %rd37;
	add.s64 	%rd28, %rd16, %rd15;
	add.s64 	%rd29, %rd40, %rd38;
	mad.lo.s64 	%rd30, %rd27, %rd28, %rd29;
	cvta.to.global.u64 	%rd31, %rd17;
	shl.b64 	%rd32, %rd30, 1;
	add.s64 	%rd33, %rd31, %rd32;
	ld.global.u16 	%r18, [%rd33];
	not.b32 	%r19, %r18;
	or.b32  	%r20, %r19, %r15;
	xor.b32  	%r21, %r19, %r15;
	shr.u32 	%r22, %r21, 1;
	and.b32  	%r23, %r22, 2147450879;
	sub.s32 	%r13, %r20, %r23;
	// begin inline asm
	prmt.b32 %r13, %r13, 0, 0xbb99;
	// end inline asm
	xor.b32  	%r24, %r18, %r15;
	and.b32  	%r25, %r24, %r13;
	xor.b32  	%r26, %r25, %r18;
	xor.b32  	%r27, %r25, %r15;
	sub.s32 	%r28, %r26, %r27;
	mov.u32 	%r29, %ntid.x;
	mad.lo.s32 	%r30, %r17, %r29, %r16;
	cvta.to.global.u64 	%rd34, %rd18;
	mul.wide.u32 	%rd35, %r30, 2;
	add.s64 	%rd36, %rd34, %rd35;
	st.global.u16 	[%rd36], %r28;
	ret;

}


// ===== COMPILED SASS (sm_100) =====

	.target	sm_100

	.elftype	@"ET_EXEC"


//--------------------- .note.nv.tkinfo           --------------------------
	.section	.note.nv.tkinfo,"",@"SHT_NOTE"
	.sectionflags	@"SHF_NOTE_NV_TKINFO"
	.tkinfo
        /*0018*/ 	.word	0x00000002
        /*0030*/ 	.string	""
        /*0030*/ 	.string	"ptxas"
        /*0030*/ 	.string	"Cuda compilation tools, release 13.0, V13.0.88"
        /*0030*/ 	.string	"Build cuda_13.0.r13.0/compiler.36424714_0"
        /*0030*/ 	.string	"-arch sm_100 -m 64 "



//--------------------- .note.nv.cuinfo           --------------------------
	.section	.note.nv.cuinfo,"",@"SHT_NOTE"
	.sectionflags	@"SHF_NOTE_NV_CUINFO"
        /*0018*/ 	.short	0x0002
        /*001a*/ 	.short	0x0064
        /*001c*/ 	.short	0x0082
	.zero		2


//--------------------- .nv.info                  --------------------------
	.section	.nv.info,"",@"SHT_CUDA_INFO"
	.align	4


	//----- nvinfo : EIATTR_REGCOUNT
	.align		4
        /*0000*/ 	.byte	0x04, 0x2f
        /*0002*/ 	.short	(.L_1 - .L_0)
	.align		4
.L_0:
        /*0004*/ 	.word	index@(saxpy)
        /*0008*/ 	.word	0x0000000a


	//----- nvinfo : EIATTR_FRAME_SIZE
	.align		4
.L_1:
        /*000c*/ 	.byte	0x04, 0x11
        /*000e*/ 	.short	(.L_3 - .L_2)
	.align		4
.L_2:
        /*0010*/ 	.word	index@(saxpy)
        /*0014*/ 	.word	0x00000000


	//----- nvinfo : EIATTR_REGCOUNT
	.align		4
.L_3:
        /*0018*/ 	.byte	0x04, 0x2f
        /*001a*/ 	.short	(.L_5 - .L_4)
	.align		4
.L_4:
        /*001c*/ 	.word	index@(pairwise)
        /*0020*/ 	.word	0x00000018


	//----- nvinfo : EIATTR_FRAME_SIZE
	.align		4
.L_5:
        /*0024*/ 	.byte	0x04, 0x11
        /*0026*/ 	.short	(.L_7 - .L_6)
	.align		4
.L_6:
        /*0028*/ 	.word	index@($__internal_0_$__cuda_sm20_div_u64)
        /*002c*/ 	.word	0x00000000


	//----- nvinfo : EIATTR_FRAME_SIZE
	.align		4
.L_7:
        /*0030*/ 	.byte	0x04, 0x11
        /*0032*/ 	.short	(.L_9 - .L_8)
	.align		4
.L_8:
        /*0034*/ 	.word	index@(pairwise)
        /*0038*/ 	.word	0x00000000


	//----- nvinfo : EIATTR_MIN_STACK_SIZE
	.align		4
.L_9:
        /*003c*/ 	.byte	0x04, 0x12
        /*003e*/ 	.short	(.L_11 - .L_10)
	.align		4
.L_10:
        /*0040*/ 	.word	index@(pairwise)
        /*0044*/ 	.word	0x00000000


	//----- nvinfo : EIATTR_MIN_STACK_SIZE
	.align		4
.L_11:
        /*0048*/ 	.byte	0x04, 0x12
        /*004a*/ 	.short	(.L_13 - .L_12)
	.align		4
.L_12:
        /*004c*/ 	.word	index@(saxpy)
        /*0050*/ 	.word	0x00000000
.L_13:


//--------------------- .nv.compat                --------------------------
	.section	.nv.compat,"",@"SHT_CUDA_COMPAT_INFO"
	.align	4
        /*0000*/ 	.byte	0x02, 0x09, 0x00, 0x00, 0x02, 0x02, 0x01, 0x00, 0x02, 0x05, 0x05, 0x00, 0x03, 0x07, 0x01, 0x01
        /*0010*/ 	.byte	0x02, 0x03, 0x00, 0x00, 0x02, 0x06, 0x01, 0x00, 0x04, 0x0b, 0x08, 0x00, 0x09, 0x00, 0x00, 0x00
        /*0020*/ 	.byte	0x00, 0x00, 0x00, 0x00


//--------------------- .nv.info.pairwise         --------------------------
	.section	.nv.info.pairwise,"",@"SHT_CUDA_INFO"
	.sectionflags	@""
	.align	4


	//----- nvinfo : EIATTR_CUDA_API_VERSION
	.align		4
        /*0000*/ 	.byte	0x04, 0x37
        /*0002*/ 	.short	(.L_15 - .L_14)
.L_14:
        /*0004*/ 	.word	0x00000082


	//----- nvinfo : EIATTR_KPARAM_INFO
	.align		4
.L_15:
        /*0008*/ 	.byte	0x04, 0x17
        /*000a*/ 	.short	(.L_17 - .L_16)
.L_16:
        /*000c*/ 	.word	0x00000000
        /*0010*/ 	.short	0x0005
        /*0012*/ 	.short	0x0028
        /*0014*/ 	.byte	0x00, 0xf5, 0x21, 0x00


	//----- nvinfo : EIATTR_KPARAM_INFO
	.align		4
.L_17:
        /*0018*/ 	.byte	0x04, 0x17
        /*001a*/ 	.short	(.L_19 - .L_18)
.L_18:
        /*001c*/ 	.word	0x00000000
        /*0020*/ 	.short	0x0004
        /*0022*/ 	.short	0x0020
        /*0024*/ 	.byte	0x00, 0xf5, 0x21, 0x00


	//----- nvinfo : EIATTR_KPARAM_INFO
	.align		4
.L_19:
        /*0028*/ 	.byte	0x04, 0x17
        /*002a*/ 	.short	(.L_21 - .L_20)
.L_20:
        /*002c*/ 	.word	0x00000000
        /*0030*/ 	.short	0x0003
        /*0032*/ 	.short	0x0018
        /*0034*/ 	.byte	0x00, 0xf5, 0x21, 0x00


	//----- nvinfo : EIATTR_KPARAM_INFO
	.align		4
.L_21:
        /*0038*/ 	.byte	0x04, 0x17
        /*003a*/ 	.short	(.L_23 - .L_22)
.L_22:
        /*003c*/ 	.word	0x00000000
        /*0040*/ 	.short	0x0002
        /*0042*/ 	.short	0x0010
        /*0044*/ 	.byte	0x00, 0xf0, 0x21, 0x00


	//----- nvinfo : EIATTR_KPARAM_INFO
	.align		4
.L_23:
        /*0048*/ 	.byte	0x04, 0x17
        /*004a*/ 	.short	(.L_25 - .L_24)
.L_24:
        /*004c*/ 	.word	0x00000000
        /*0050*/ 	.short	0x0001
        /*0052*/ 	.short	0x0008
        /*0054*/ 	.byte	0x00, 0xf0, 0x21, 0x00


	//----- nvinfo : EIATTR_KPARAM_INFO
	.align		4
.L_25:
        /*0058*/ 	.byte	0x04, 0x17
        /*005a*/ 	.short	(.L_27 - .L_26)
.L_26:
        /*005c*/ 	.word	0x00000000
        /*0060*/ 	.short	0x0000
        /*0062*/ 	.short	0x0000
        /*0064*/ 	.byte	0x00, 0xf0, 0x21, 0x00


	//----- nvinfo : EIATTR_SPARSE_MMA_MASK
	.align		4
.L_27:
        /*0068*/ 	.byte	0x03, 0x50
        /*006a*/ 	.short	0x0000


	//----- nvinfo : EIATTR_MAXREG_COUNT
	.align		4
        /*006c*/ 	.byte	0x03, 0x1b
        /*006e*/ 	.short	0x00ff


	//----- nvinfo : EIATTR_MERCURY_ISA_VERSION
	.align		4
        /*0070*/ 	.byte	0x03, 0x5f
        /*0072*/ 	.short	0x0101


	//----- nvinfo : EIATTR_VRC_CTA_INIT_COUNT
	.align		4
        /*0074*/ 	.byte	0x02, 0x4a
	.zero		1
	.zero		1


	//----- nvinfo : EIATTR_EXIT_INSTR_OFFSETS
	.align		4
        /*0078*/ 	.byte	0x04, 0x1c
        /*007a*/ 	.short	(.L_29 - .L_28)


	//   ....[0]....
.L_28:
        /*007c*/ 	.word	0x00000770


	//----- nvinfo : EIATTR_CRS_STACK_SIZE
	.align		4
.L_29:
        /*0080*/ 	.byte	0x04, 0x1e
        /*0082*/ 	.short	(.L_31 - .L_30)
.L_30:
        /*0084*/ 	.word	0x00000000


	//----- nvinfo : EIATTR_CBANK_PARAM_SIZE
	.align		4
.L_31:
        /*0088*/ 	.byte	0x03, 0x19
        /*008a*/ 	.short	0x0030


	//----- nvinfo : EIATTR_PARAM_CBANK
	.align		4
        /*008c*/ 	.byte	0x04, 0x0a
        /*008e*/ 	.short	(.L_33 - .L_32)
	.align		4
.L_32:
        /*0090*/ 	.word	index@(.nv.constant0.pairwise)
        /*0094*/ 	.short	0x0380
        /*0096*/ 	.short	0x0030


	//----- nvinfo : EIATTR_SW_WAR
	.align		4
.L_33:
        /*0098*/ 	.byte	0x04, 0x36
        /*009a*/ 	.short	(.L_35 - .L_34)
.L_34:
        /*009c*/ 	.word	0x00000008
.L_35:


//--------------------- .nv.info.saxpy            --------------------------
	.section	.nv.info.saxpy,"",@"SHT_CUDA_INFO"
	.sectionflags	@""
	.align	4


	//----- nvinfo : EIATTR_CUDA_API_VERSION
	.align		4
        /*0000*/ 	.byte	0x04, 0x37
        /*0002*/ 	.short	(.L_37 - .L_36)
.L_36:
        /*0004*/ 	.word	0x00000082


	//----- nvinfo : EIATTR_KPARAM_INFO
	.align		4
.L_37:
        /*0008*/ 	.byte	0x04, 0x17
        /*000a*/ 	.short	(.L_39 - .L_38)
.L_38:
        /*000c*/ 	.word	0x00000000
        /*0010*/ 	.short	0x0004
        /*0012*/ 	.short	0x0020
        /*0014*/ 	.byte	0x00, 0xf0, 0x21, 0x00


	//----- nvinfo : EIATTR_KPARAM_INFO
	.align		4
.L_39:
        /*0018*/ 	.byte	0x04, 0x17
        /*001a*/ 	.short	(.L_41 - .L_40)
.L_40:
        /*001c*/ 	.word	0x00000000
        /*0020*/ 	.short	0x0003
        /*0022*/ 	.short	0x0018
        /*0024*/ 	.byte	0x00, 0xf5, 0x21, 0x00


	//----- nvinfo : EIATTR_KPARAM_INFO
	.align		4
.L_41:
        /*0028*/ 	.byte	0x04, 0x17
        /*002a*/ 	.short	(.L_43 - .L_42)
.L_42:
        /*002c*/ 	.word	0x00000000
        /*0030*/ 	.short	0x0002
        /*0032*/ 	.short	0x0010
        /*0034*/ 	.byte	0x00, 0xf5, 0x21, 0x00


	//----- nvinfo : EIATTR_KPARAM_INFO
	.align		4
.L_43:
        /*0038*/ 	.byte	0x04, 0x17
        /*003a*/ 	.short	(.L_45 - .L_44)
.L_44:
        /*003c*/ 	.word	0x00000000
        /*0040*/ 	.short	0x0001
        /*0042*/ 	.short	0x0008
        /*0044*/ 	.byte	0x00, 0xf5, 0x21, 0x00


	//----- nvinfo : EIATTR_KPARAM_INFO
	.align		4
.L_45:
        /*0048*/ 	.byte	0x04, 0x17
        /*004a*/ 	.short	(.L_47 - .L_46)
.L_46:
        /*004c*/ 	.word	0x00000000
        /*0050*/ 	.short	0x0000
        /*0052*/ 	.short	0x0000
        /*0054*/ 	.byte	0x00, 0xf0, 0x09, 0x00


	//----- nvinfo : EIATTR_SPARSE_MMA_MASK
	.align		4
.L_47:
        /*0058*/ 	.byte	0x03, 0x50
        /*005a*/ 	.short	0x0000


	//----- nvinfo : EIATTR_MAXREG_COUNT
	.align		4
        /*005c*/ 	.byte	0x03, 0x1b
        /*005e*/ 	.short	0x00ff


	//----- nvinfo : EIATTR_MERCURY_ISA_VERSION
	.align		4
        /*0060*/ 	.byte	0x03, 0x5f
        /*0062*/ 	.short	0x0101


	//----- nvinfo : EIATTR_VRC_CTA_INIT_COUNT
	.align		4
        /*0064*/ 	.byte	0x02, 0x4a
	.zero		1
	.zero		1


	//----- nvinfo : EIATTR_EXIT_INSTR_OFFSETS
	.align		4
        /*0068*/ 	.byte	0x04, 0x1c
        /*006a*/ 	.short	(.L_49 - .L_48)


	//   ....[0]....
.L_48:
        /*006c*/ 	.word	0x00000080


	//   ....[1]....
        /*0070*/ 	.word	0x00000190


	//----- nvinfo : EIATTR_CBANK_PARAM_SIZE
	.align		4
.L_49:
        /*0074*/ 	.byte	0x03, 0x19
        /*0076*/ 	.short	0x0028


	//----- nvinfo : EIATTR_PARAM_CBANK
	.align		4
        /*0078*/ 	.byte	0x04, 0x0a
        /*007a*/ 	.short	(.L_51 - .L_50)
	.align		4
.L_50:
        /*007c*/ 	.word	index@(.nv.constant0.saxpy)
        /*0080*/ 	.short	0x0380
        /*0082*/ 	.short	0x0028


	//----- nvinfo : EIATTR_SW_WAR
	.align		4
.L_51:
        /*0084*/ 	.byte	0x04, 0x36
        /*0086*/ 	.short	(.L_53 - .L_52)
.L_52:
        /*0088*/ 	.word	0x00000008
.L_53:


//--------------------- .nv.callgraph             --------------------------
	.section	.nv.callgraph,"",@"SHT_CUDA_CALLGRAPH"
	.align	4
	.sectionentsize	8
	.align		4
        /*0000*/ 	.word	0x00000000
	.align		4
        /*0004*/ 	.word	0xffffffff
	.align		4
        /*0008*/ 	.word	0x00000000
	.align		4
        /*000c*/ 	.word	0xfffffffe
	.align		4
        /*0010*/ 	.word	0x00000000
	.align		4
        /*0014*/ 	.word	0xfffffffd
	.align		4
        /*0018*/ 	.word	0x00000000
	.align		4
        /*001c*/ 	.word	0xfffffffc


//--------------------- .text.pairwise            --------------------------
	.section	.text.pairwise,"ax",@progbits
	.align	128
        .global         pairwise
        .type           pairwise,@function
        .size           pairwise,(.L_x_6 - pairwise)
        .other          pairwise,@"STO_CUDA_ENTRY STV_DEFAULT"
pairwise:
.text.pairwise:
[----:B------:R-:W-:Y:S01]  /*0000*/  LDC R1, c[0x0][0x37c] ;  /* 0x0000df00ff017b82 */ /* 0x000fe20000000800 */
[----:B------:R-:W0:Y:S07]  /*0010*/  S2R R2, SR_CTAID.X ;  /* 0x0000000000027919 */ /* 0x000e2e0000002500 */
[----:B------:R-:W0:Y:S01]  /*0020*/  LDC.64 R4, c[0x0][0x398] ;  /* 0x0000e600ff047b82 */ /* 0x000e220000000a00 */
[----:B------:R-:W1:Y:S01]  /*0030*/  LDCU.64 UR8, c[0x0][0x358] ;  /* 0x00006b00ff0877ac */ /* 0x000e620008000a00 */
[----:B------:R-:W2:Y:S01]  /*0040*/  LDCU UR11, c[0x0][0x384] ;  /* 0x00007080ff0b77ac */ /* 0x000ea20008000800 */
[----:B------:R-:W3:Y:S01]  /*0050*/  LDCU.64 UR6, c[0x0][0x380] ;  /* 0x00007000ff0677ac */ /* 0x000ee20008000a00 */
[----:B0-----:R-:W-:-:S05]  /*0060*/  IMAD.WIDE.U32 R4, R2, 0x2, R4 ;  /* 0x0000000202047825 */ /* 0x001fca00078e0004 */
[----:B-1----:R0:W5:Y:S01]  /*0070*/  LDG.E.U16 R0, desc[UR8][R4.64] ;  /* 0x0000000804007981 */ /* 0x002162000c1e1500 */
[----:B--2---:R-:W-:Y:S01]  /*0080*/  UISETP.NE.AND.EX UP0, UPT, UR11, URZ, UPT, !UPT ;  /* 0x000000ff0b00728c */ /* 0x004fe2000bf053f0 */
[----:B------:R-:W-:-:S08]  /*0090*/  UMOV UR4, URZ ;  /* 0x000000ff00047c82 */ /* 0x000fd00008000000 */
[----:B0--3--:R-:W-:Y:S05]  /*00a0*/  BRA.U UP0, `(.L_x_0) ;  /* 0x0000000100647547 */ /* 0x009fea000b800000 */
[----:B------:R-:W0:Y:S01]  /*00b0*/  LDCU UR10, c[0x0][0x380] ;  /* 0x00007000ff0a77ac */ /* 0x000e220008000800 */
[----:B------:R-:W-:Y:S01]  /*00c0*/  MOV R8, RZ ;  /* 0x000000ff00087202 */ /* 0x000fe20000000f00 */
[----:B0-----:R-:W0:Y:S01]  /*00d0*/  I2F.U32.RP R6, UR10 ;  /* 0x0000000a00067d06 */ /* 0x001e220008209000 */
[----:B------:R-:W-:-:S07]  /*00e0*/  ISETP.NE.U32.AND P2, PT, RZ, UR10, PT ;  /* 0x0000000aff007c0c */ /* 0x000fce000bf45070 */
[----:B0-----:R-:W0:Y:S02]  /*00f0*/  MUFU.RCP R6, R6 ;  /* 0x0000000600067308 */ /* 0x001e240000001000 */
[----:B0-----:R-:W-:-:S06]  /*0100*/  VIADD R4, R6, 0xffffffe ;  /* 0x0ffffffe06047836 */ /* 0x001fcc0000000000 */
[----:B------:R0:W1:Y:S02]  /*0110*/  F2I.FTZ.U32.TRUNC.NTZ R5, R4 ;  /* 0x0000000400057305 */ /* 0x000064000021f000 */
[----:B0-----:R-:W-:Y:S02]  /*0120*/  HFMA2 R4, -RZ, RZ, 0, 0 ;  /* 0x00000000ff047431 */ /* 0x001fe400000001ff */
[----:B-1----:R-:W-:-:S04]  /*0130*/  IMAD R7, R5, UR10, RZ ;  /* 0x0000000a05077c24 */ /* 0x002fc8000f8e02ff */
[----:B------:R-:W-:-:S04]  /*0140*/  IMAD.MOV R7, RZ, RZ, -R7 ;  /* 0x000000ffff077224 */ /* 0x000fc800078e0a07 */
[----:B------:R-:W-:-:S06]  /*0150*/  IMAD.HI.U32 R5, R5, R7, R4 ;  /* 0x0000000705057227 */ /* 0x000fcc00078e0004 */
[----:B------:R-:W-:-:S04]  /*0160*/  IMAD.HI.U32 R5, R5, R2, RZ ;  /* 0x0000000205057227 */ /* 0x000fc800078e00ff */
[----:B------:R-:W-:-:S04]  /*0170*/  IMAD.MOV R7, RZ, RZ, -R5 ;  /* 0x000000ffff077224 */ /* 0x000fc800078e0a05 */
[----:B------:R-:W-:-:S05]  /*0180*/  IMAD R7, R7, UR10, R2 ;  /* 0x0000000a07077c24 */ /* 0x000fca000f8e0202 */
[----:B------:R-:W-:-:S13]  /*0190*/  ISETP.GE.U32.AND P0, PT, R7, UR10, PT ;  /* 0x0000000a07007c0c */ /* 0x000fda000bf06070 */
[----:B------:R-:W-:Y:S01]  /*01a0*/  @P0 VIADD R7, R7, -UR10 ;  /* 0x8000000a07070c36 */ /* 0x000fe20008000000 */
[----:B------:R-:W-:-:S04]  /*01b0*/  @P0 IADD3 R5, PT, PT, R5, 0x1, RZ ;  /* 0x0000000105050810 */ /* 0x000fc80007ffe0ff */
[----:B------:R-:W-:-:S13]  /*01c0*/  ISETP.GE.U32.AND P1, PT, R7, UR10, PT ;  /* 0x0000000a07007c0c */ /* 0x000fda000bf26070 */
[----:B------:R-:W-:Y:S01]  /*01d0*/  @P1 VIADD R5, R5, 0x1 ;  /* 0x0000000105051836 */ /* 0x000fe20000000000 */
[----:B------:R-:W-:-:S05]  /*01e0*/  @!P2 LOP3.LUT R5, RZ, UR10, RZ, 0x33, !PT ;  /* 0x0000000aff05ac12 */ /* 0x000fca000f8e33ff */
[--C-:B------:R-:W-:Y:S02]  /*01f0*/  IMAD.MOV R7, RZ, RZ, -R5.reuse ;  /* 0x000000ffff077224 */ /* 0x100fe400078e0a05 */
[----:B------:R-:W-:Y:S02]  /*0200*/  IMAD.MOV.U32 R6, RZ, RZ, R5 ;  /* 0x000000ffff067224 */ /* 0x000fe400078e0005 */
[----:B------:R-:W-:Y:S02]  /*0210*/  IMAD R10, R7, UR10, R2 ;  /* 0x0000000a070a7c24 */ /* 0x000fe4000f8e0202 */
[----:B------:R-:W-:Y:S01]  /*0220*/  HFMA2 R7, -RZ, RZ, 0, 0 ;  /* 0x00000000ff077431 */ /* 0x000fe200000001ff */
[----:B------:R-:W-:Y:S06]  /*0230*/  BRA `(.L_x_1) ;  /* 0x0000000000347947 */ /* 0x000fec0003800000 */
.L_x_0:
[----:B------:R-:W-:Y:S01]  /*0240*/  IMAD.MOV.U32 R9, RZ, RZ, R2 ;  /* 0x000000ffff097224 */ /* 0x000fe200078e0002 */
[----:B------:R-:W-:-:S07]  /*0250*/  MOV R12, 0x270 ;  /* 0x00000270000c7802 */ /* 0x000fce0000000f00 */
[----:B-----5:R-:W-:Y:S05]  /*0260*/  CALL.REL.NOINC `($__internal_0_$__cuda_sm20_div_u64) ;  /* 0x0000000400447944 */ /* 0x020fea0003c00000 */
[----:B------:R-:W0:Y:S01]  /*0270*/  LDCU.64 UR10, c[0x0][0x380] ;  /* 0x00007000ff0a77ac */ /* 0x000e220008000a00 */
[----:B------:R-:W-:Y:S01]  /*0280*/  IADD3 R5, P0, PT, RZ, -R9, RZ ;  /* 0x80000009ff057210 */ /* 0x000fe20007f1e0ff */
[----:B------:R-:W-:Y:S01]  /*0290*/  IMAD.MOV.U32 R3, RZ, RZ, RZ ;  /* 0x000000ffff037224 */ /* 0x000fe200078e00ff */
[-C--:B------:R-:W-:Y:S01]  /*02a0*/  MOV R7, R14.reuse ;  /* 0x0000000e00077202 */ /* 0x080fe20000000f00 */
[----:B------:R-:W-:Y:S01]  /*02b0*/  IMAD.MOV.U32 R6, RZ, RZ, R9 ;  /* 0x000000ffff067224 */ /* 0x000fe200078e0009 */
[----:B------:R-:W-:-:S05]  /*02c0*/  IADD3.X R4, PT, PT, RZ, ~R14, RZ, P0, !PT ;  /* 0x8000000eff047210 */ /* 0x000fca00007fe4ff */
[----:B0-----:R-:W-:Y:S02]  /*02d0*/  IMAD R4, R4, UR10, RZ ;  /* 0x0000000a04047c24 */ /* 0x001fe4000f8e02ff */
[----:B------:R-:W-:-:S04]  /*02e0*/  IMAD.WIDE.U32 R10, R5, UR10, R2 ;  /* 0x0000000a050a7c25 */ /* 0x000fc8000f8e0002 */
[----:B------:R-:W-:-:S05]  /*02f0*/  IMAD R5, R5, UR11, R4 ;  /* 0x0000000b05057c24 */ /* 0x000fca000f8e0204 */
[----:B------:R-:W-:-:S07]  /*0300*/  IADD3 R8, PT, PT, R11, R5, RZ ;  /* 0x000000050b087210 */ /* 0x000fce0007ffe0ff */
.L_x_1:
[----:B------:R-:W0:Y:S01]  /*0310*/  S2R R4, SR_TID.X ;  /* 0x0000000000047919 */ /* 0x000e220000002100 */
[----:B------:R-:W-:-:S09]  /*0320*/  UISETP.NE.AND.EX UP0, UPT, UR11, URZ, UPT, !UPT ;  /* 0x000000ff0b00728c */ /* 0x000fd2000bf053f0 */
[----:B------:R-:W-:Y:S05]  /*0330*/  BRA.U UP0, `(.L_x_2) ;  /* 0x00000001005c7547 */ /* 0x000fea000b800000 */
[----:B------:R-:W1:Y:S01]  /*0340*/  I2F.U32.RP R11, UR10 ;  /* 0x0000000a000b7d06 */ /* 0x000e620008209000 */
[----:B------:R-:W-:Y:S01]  /*0350*/  IMAD.MOV.U32 R12, RZ, RZ, RZ ;  /* 0x000000ffff0c7224 */ /* 0x000fe200078e00ff */
[----:B------:R-:W-:Y:S01]  /*0360*/  ISETP.NE.U32.AND P2, PT, RZ, UR10, PT ;  /* 0x0000000aff007c0c */ /* 0x000fe2000bf45070 */
[----:B------:R-:W-:-:S05]  /*0370*/  IMAD.MOV.U32 R15, RZ, RZ, RZ ;  /* 0x000000ffff0f7224 */ /* 0x000fca00078e00ff */
[----:B-1----:R-:W1:Y:S02]  /*0380*/  MUFU.RCP R11, R11 ;  /* 0x0000000b000b7308 */ /* 0x002e640000001000 */
[----:B-1----:R-:W-:-:S06]  /*0390*/  VIADD R13, R11, 0xffffffe ;  /* 0x0ffffffe0b0d7836 */ /* 0x002fcc0000000000 */
[----:B------:R-:W1:Y:S02]  /*03a0*/  F2I.FTZ.U32.TRUNC.NTZ R13, R13 ;  /* 0x0000000d000d7305 */ /* 0x000e64000021f000 */
[----:B-1----:R-:W-:-:S05]  /*03b0*/  IADD3 R9, PT, PT, RZ, -R13, RZ ;  /* 0x8000000dff097210 */ /* 0x002fca0007ffe0ff */
[----:B------:R-:W-:-:S04]  /*03c0*/  IMAD R9, R9, UR10, RZ ;  /* 0x0000000a09097c24 */ /* 0x000fc8000f8e02ff */
[----:B------:R-:W-:-:S04]  /*03d0*/  IMAD.HI.U32 R9, R13, R9, R12 ;  /* 0x000000090d097227 */ /* 0x000fc800078e000c */
[----:B------:R-:W-:Y:S02]  /*03e0*/  HFMA2 R13, -RZ, RZ, 0, 0 ;  /* 0x00000000ff0d7431 */ /* 0x000fe400000001ff */
[----:B0-----:R-:W-:-:S05]  /*03f0*/  IMAD.HI.U32 R12, R9, R4, RZ ;  /* 0x00000004090c7227 */ /* 0x001fca00078e00ff */
[----:B------:R-:W-:-:S05]  /*0400*/  IADD3 R9, PT, PT, -R12, RZ, RZ ;  /* 0x000000ff0c097210 */ /* 0x000fca0007ffe1ff */
[----:B------:R-:W-:-:S05]  /*0410*/  IMAD R9, R9, UR10, R4 ;  /* 0x0000000a09097c24 */ /* 0x000fca000f8e0204 */
[----:B------:R-:W-:-:S13]  /*0420*/  ISETP.GE.U32.AND P0, PT, R9, UR10, PT ;  /* 0x0000000a09007c0c */ /* 0x000fda000bf06070 */
[----:B------:R-:W-:Y:S01]  /*0430*/  @P0 VIADD R9, R9, -UR10 ;  /* 0x8000000a09090c36 */ /* 0x000fe20008000000 */
[----:B------:R-:W-:-:S04]  /*0440*/  @P0 IADD3 R12, PT, PT, R12, 0x1, RZ ;  /* 0x000000010c0c0810 */ /* 0x000fc80007ffe0ff */
[----:B------:R-:W-:-:S13]  /*0450*/  ISETP.GE.U32.AND P1, PT, R9, UR10, PT ;  /* 0x0000000a09007c0c */ /* 0x000fda000bf26070 */
[----:B------:R-:W-:Y:S01]  /*0460*/  @P1 VIADD R12, R12, 0x1 ;  /* 0x000000010c0c1836 */ /* 0x000fe20000000000 */
[----:B------:R-:W-:-:S04]  /*0470*/  @!P2 LOP3.LUT R12, RZ, UR10, RZ, 0x33, !PT ;  /* 0x0000000aff0cac12 */ /* 0x000fc8000f8e33ff */
[----:B------:R-:W-:-:S05]  /*0480*/  IADD3 R11, PT, PT, -R12, RZ, RZ ;  /* 0x000000ff0c0b7210 */ /* 0x000fca0007ffe1ff */
[----:B------:R-:W-:Y:S01]  /*0490*/  IMAD R11, R11, UR10, R4 ;  /* 0x0000000a0b0b7c24 */ /* 0x000fe2000f8e0204 */
[----:B------:R-:W-:Y:S06]  /*04a0*/  BRA `(.L_x_3) ;  /* 0x0000000000387947 */ /* 0x000fec0003800000 */
.L_x_2:
[----:B0-----:R-:W-:Y:S01]  /*04b0*/  IMAD.MOV.U32 R9, RZ, RZ, R4 ;  /* 0x000000ffff097224 */ /* 0x001fe200078e0004 */
[----:B------:R-:W-:-:S07]  /*04c0*/  MOV R12, 0x4e0 ;  /* 0x000004e0000c7802 */ /* 0x000fce0000000f00 */
[----:B-----5:R-:W-:Y:S05]  /*04d0*/  CALL.REL.NOINC `($__internal_0_$__cuda_sm20_div_u64) ;  /* 0x0000000000a87944 */ /* 0x020fea0003c00000 */
[----:B------:R-:W0:Y:S01]  /*04e0*/  LDCU.64 UR10, c[0x0][0x380] ;  /* 0x00007000ff0a77ac */ /* 0x000e220008000a00 */
[----:B------:R-:W-:-:S04]  /*04f0*/  IADD3 R11, P0, PT, RZ, -R9, RZ ;  /* 0x80000009ff0b7210 */ /* 0x000fc80007f1e0ff */
[----:B------:R-:W-:-:S05]  /*0500*/  IADD3.X R5, PT, PT, RZ, ~R14, RZ, P0, !PT ;  /* 0x8000000eff057210 */ /* 0x000fca00007fe4ff */
[----:B0-----:R-:W-:Y:S02]  /*0510*/  IMAD R16, R5, UR10, RZ ;  /* 0x0000000a05107c24 */ /* 0x001fe4000f8e02ff */
[----:B------:R-:W-:Y:S02]  /*0520*/  IMAD.MOV.U32 R5, RZ, RZ, RZ ;  /* 0x000000ffff057224 */ /* 0x000fe400078e00ff */
[C---:B------:R-:W-:Y:S02]  /*0530*/  IMAD R15, R11.reuse, UR11, R16 ;  /* 0x0000000b0b0f7c24 */ /* 0x040fe4000f8e0210 */
[----:B------:R-:W-:-:S04]  /*0540*/  IMAD.WIDE.U32 R12, R11, UR10, R4 ;  /* 0x0000000a0b0c7c25 */ /* 0x000fc8000f8e0004 */
[----:B------:R-:W-:Y:S01]  /*0550*/  IMAD.IADD R15, R15, 0x1, R13 ;  /* 0x000000010f0f7824 */ /* 0x000fe200078e020d */
[----:B------:R-:W-:Y:S01]  /*0560*/  MOV R11, R12 ;  /* 0x0000000c000b7202 */ /* 0x000fe20000000f00 */
[----:B------:R-:W-:Y:S01]  /*0570*/  IMAD.MOV.U32 R13, RZ, RZ, R14 ;  /* 0x000000ffff0d7224 */ /* 0x000fe200078e000e */
[----:B------:R-:W-:-:S07]  /*0580*/  MOV R12, R9 ;  /* 0x00000009000c7202 */ /* 0x000fce0000000f00 */
.L_x_3:
[----:B------:R-:W0:Y:S01]  /*0590*/  LDCU.64 UR4, c[0x0][0x390] ;  /* 0x00007200ff0477ac */ /* 0x000e220008000a00 */
[----:B------:R-:W-:Y:S02]  /*05a0*/  IADD3 R3, P0, PT, R6, R12, RZ ;  /* 0x0000000c06037210 */ /* 0x000fe40007f1e0ff */
[----:B------:R-:W-:Y:S01]  /*05b0*/  IADD3 R6, P1, PT, R10, R11, RZ ;  /* 0x0000000b0a067210 */ /* 0x000fe20007f3e0ff */
[----:B------:R-:W1:Y:S01]  /*05c0*/  LDCU.64 UR6, c[0x0][0x3a0] ;  /* 0x00007400ff0677ac */ /* 0x000e620008000a00 */
[----:B------:R-:W-:-:S03]  /*05d0*/  IADD3.X R12, PT, PT, R7, R13, RZ, P0, !PT ;  /* 0x0000000d070c7210 */ /* 0x000fc600007fe4ff */
[----:B------:R-:W-:Y:S01]  /*05e0*/  IMAD.X R7, R8, 0x1, R15, P1 ;  /* 0x0000000108077824 */ /* 0x000fe200008e060f */
[----:B0-----:R-:W-:-:S04]  /*05f0*/  UIADD3 UR4, UP0, UPT, UR10, UR4, URZ ;  /* 0x000000040a047290 */ /* 0x001fc8000ff1e0ff */
[----:B------:R-:W-:Y:S02]  /*0600*/  UIADD3.X UR5, UPT, UPT, UR11, UR5, URZ, UP0, !UPT ;  /* 0x000000050b057290 */ /* 0x000fe400087fe4ff */
[----:B------:R-:W-:Y:S02]  /*0610*/  IMAD R12, R12, UR4, RZ ;  /* 0x000000040c0c7c24 */ /* 0x000fe4000f8e02ff */
[----:B------:R-:W-:-:S04]  /*0620*/  IMAD.WIDE.U32 R6, R3, UR4, R6 ;  /* 0x0000000403067c25 */ /* 0x000fc8000f8e0006 */
[----:B------:R-:W-:Y:S01]  /*0630*/  IMAD R3, R3, UR5, R12 ;  /* 0x0000000503037c24 */ /* 0x000fe2000f8e020c */
[----:B-1----:R-:W-:-:S04]  /*0640*/  LEA R8, P0, R6, UR6, 0x1 ;  /* 0x0000000606087c11 */ /* 0x002fc8000f8008ff */
[----:B------:R-:W-:-:S04]  /*0650*/  IADD3 R3, PT, PT, R7, R3, RZ ;  /* 0x0000000307037210 */ /* 0x000fc80007ffe0ff */
[----:B------:R-:W-:Y:S02]  /*0660*/  LEA.HI.X R9, R6, UR7, R3, 0x1, P0 ;  /* 0x0000000706097c11 */ /* 0x000fe400080f0c03 */
[----:B------:R-:W0:Y:S04]  /*0670*/  LDC.64 R6, c[0x0][0x3a8] ;  /* 0x0000ea00ff067b82 */ /* 0x000e280000000a00 */
[----:B------:R-:W2:Y:S01]  /*0680*/  LDG.E.U16 R9, desc[UR8][R8.64] ;  /* 0x0000000808097981 */ /* 0x000ea2000c1e1500 */
[----:B------:R-:W1:Y:S01]  /*0690*/  LDCU UR4, c[0x0][0x360] ;  /* 0x00006c00ff0477ac */ /* 0x000e620008000800 */
[----:B--2--5:R-:W-:-:S04]  /*06a0*/  LOP3.LUT R3, R9, R0, RZ, 0xc3, !PT ;  /* 0x0000000009037212 */ /* 0x024fc800078ec3ff */
[----:B------:R-:W-:Y:S02]  /*06b0*/  SHF.R.U32.HI R5, RZ, 0x1, R3 ;  /* 0x00000001ff057819 */ /* 0x000fe40000011603 */
[----:B------:R-:W-:Y:S02]  /*06c0*/  LOP3.LUT R3, R9, R0, RZ, 0xcf, !PT ;  /* 0x0000000009037212 */ /* 0x000fe400078ecfff */
[----:B------:R-:W-:Y:S01]  /*06d0*/  LOP3.LUT R10, R5, 0x7fff7fff, RZ, 0xc0, !PT ;  /* 0x7fff7fff050a7812 */ /* 0x000fe200078ec0ff */
[----:B-1----:R-:W-:-:S04]  /*06e0*/  IMAD R5, R2, UR4, R4 ;  /* 0x0000000402057c24 */ /* 0x002fc8000f8e0204 */
[----:B------:R-:W-:Y:S02]  /*06f0*/  IMAD.IADD R3, R3, 0x1, -R10 ;  /* 0x0000000103037824 */ /* 0x000fe400078e0a0a */
[----:B0-----:R-:W-:-:S03]  /*0700*/  IMAD.WIDE.U32 R6, R5, 0x2, R6 ;  /* 0x0000000205067825 */ /* 0x001fc600078e0006 */
[----:B------:R-:W-:-:S04]  /*0710*/  PRMT R3, R3, 0xbb99, RZ ;  /* 0x0000bb9903037816 */ /* 0x000fc800000000ff */
[----:B------:R-:W-:-:S04]  /*0720*/  LOP3.LUT R3, R3, R9, R0, 0x60, !PT ;  /* 0x0000000903037212 */ /* 0x000fc800078e6000 */
[C---:B------:R-:W-:Y:S02]  /*0730*/  LOP3.LUT R9, R3.reuse, R9, RZ, 0x3c, !PT ;  /* 0x0000000903097212 */ /* 0x040fe400078e3cff */
[----:B------:R-:W-:-:S04]  /*0740*/  LOP3.LUT R0, R3, R0, RZ, 0x3c, !PT ;  /* 0x0000000003007212 */ /* 0x000fc800078e3cff */
[----:B------:R-:W-:-:S05]  /*0750*/  IADD3 R9, PT, PT, R9, -R0, RZ ;  /* 0x8000000009097210 */ /* 0x000fca0007ffe0ff */
[----:B------:R-:W-:Y:S01]  /*0760*/  STG.E.U16 desc[UR8][R6.64], R9 ;  /* 0x0000000906007986 */ /* 0x000fe2000c101508 */
[----:B------:R-:W-:Y:S05]  /*0770*/  EXIT ;  /* 0x000000000000794d */ /* 0x000fea0003800000 */
        .weak           $__internal_0_$__cuda_sm20_div_u64
        .type           $__internal_0_$__cuda_sm20_div_u64,@function
        .size           $__internal_0_$__cuda_sm20_div_u64,(.L_x_6 - $__internal_0_$__cuda_sm20_div_u64)
$__internal_0_$__cuda_sm20_div_u64:
[----:B------:R-:W0:Y:S08]  /*0780*/  I2F.U64.RP R11, UR6 ;  /* 0x00000006000b7d12 */ /* 0x000e300008309000 */
[----:B0-----:R-:W0:Y:S02]  /*0790*/  MUFU.RCP R11, R11 ;  /* 0x0000000b000b7308 */ /* 0x001e240000001000 */
[----:B0-----:R-:W-:-:S06]  /*07a0*/  VIADD R14, R11, 0x1ffffffe ;  /* 0x1ffffffe0b0e7836 */ /* 0x001fcc0000000000 */
[----:B------:R-:W0:Y:S02]  /*07b0*/  F2I.U64.TRUNC R14, R14 ;  /* 0x0000000e000e7311 */ /* 0x000e24000020d800 */
[----:B0-----:R-:W-:-:S04]  /*07c0*/  IMAD.WIDE.U32 R16, R14, UR6, RZ ;  /* 0x000000060e107c25 */ /* 0x001fc8000f8e00ff */
[C---:B------:R-:W-:Y:S01]  /*07d0*/  IMAD R13, R14.reuse, UR7, R17 ;  /* 0x000000070e0d7c24 */ /* 0x040fe2000f8e0211 */
[----:B------:R-:W-:Y:S01]  /*07e0*/  IADD3 R19, P0, PT, RZ, -R16, RZ ;  /* 0x80000010ff137210 */ /* 0x000fe20007f1e0ff */
[----:B------:R-:W-:Y:S02]  /*07f0*/  IMAD.MOV.U32 R17, RZ, RZ, R14 ;  /* 0x000000ffff117224 */ /* 0x000fe400078e000e */
[----:B------:R-:W-:Y:S02]  /*0800*/  IMAD R13, R15, UR6, R13 ;  /* 0x000000060f0d7c24 */ /* 0x000fe4000f8e020d */
[----:B------:R-:W-:-:S03]  /*0810*/  IMAD.HI.U32 R16, R14, R19, RZ ;  /* 0x000000130e107227 */ /* 0x000fc600078e00ff */
[----:B------:R-:W-:-:S05]  /*0820*/  IADD3.X R13, PT, PT, RZ, ~R13, RZ, P0, !PT ;  /* 0x8000000dff0d7210 */ /* 0x000fca00007fe4ff */
[----:B------:R-:W-:-:S04]  /*0830*/  IMAD.WIDE.U32 R16, P0, R14, R13, R16 ;  /* 0x0000000d0e107225 */ /* 0x000fc80007800010 */
[C---:B------:R-:W-:Y:S02]  /*0840*/  IMAD R21, R15.reuse, R13, RZ ;  /* 0x0000000d0f157224 */ /* 0x040fe400078e02ff */
[----:B------:R-:W-:-:S04]  /*0850*/  IMAD.HI.U32 R16, P1, R15, R19, R16 ;  /* 0x000000130f107227 */ /* 0x000fc80007820010 */
[----:B------:R-:W-:Y:S01]  /*0860*/  IMAD.HI.U32 R11, R15, R13, RZ ;  /* 0x0000000d0f0b7227 */ /* 0x000fe200078e00ff */
[----:B------:R-:W-:-:S04]  /*0870*/  IADD3 R17, P2, PT, R21, R16, RZ ;  /* 0x0000001015117210 */ /* 0x000fc80007f5e0ff */
[----:B------:R-:W-:Y:S01]  /*0880*/  IADD3.X R11, PT, PT, R11, R15, RZ, P0, !PT ;  /* 0x0000000f0b0b7210 */ /* 0x000fe200007fe4ff */
[----:B------:R-:W-:-:S03]  /*0890*/  IMAD.WIDE.U32 R14, R17, UR6, RZ ;  /* 0x00000006110e7c25 */ /* 0x000fc6000f8e00ff */
[----:B------:R-:W-:Y:S01]  /*08a0*/  IADD3.X R11, PT, PT, RZ, RZ, R11, P2, P1 ;  /* 0x000000ffff0b7210 */ /* 0x000fe200017e240b */
[----:B------:R-:W-:Y:S01]  /*08b0*/  IMAD R16, R17, UR7, R15 ;  /* 0x0000000711107c24 */ /* 0x000fe2000f8e020f */
[----:B------:R-:W-:-:S03]  /*08c0*/  IADD3 R15, P0, PT, RZ, -R14, RZ ;  /* 0x8000000eff0f7210 */ /* 0x000fc60007f1e0ff */
[----:B------:R-:W-:Y:S02]  /*08d0*/  IMAD R13, R11, UR6, R16 ;  /* 0x000000060b0d7c24 */ /* 0x000fe4000f8e0210 */
[----:B------:R-:W-:-:S04]  /*08e0*/  IMAD.HI.U32 R16, R17, R15, RZ ;  /* 0x0000000f11107227 */ /* 0x000fc800078e00ff */
[----:B------:R-:W-:-:S04]  /*08f0*/  IMAD.X R14, RZ, RZ, ~R13, P0 ;  /* 0x000000ffff0e7224 */ /* 0x000fc800000e0e0d */
[----:B------:R-:W-:-:S04]  /*0900*/  IMAD.WIDE.U32 R16, P0, R17, R14, R16 ;  /* 0x0000000e11107225 */ /* 0x000fc80007800010 */
[C---:B------:R-:W-:Y:S02]  /*0910*/  IMAD R18, R11.reuse, R14, RZ ;  /* 0x0000000e0b127224 */ /* 0x040fe400078e02ff */
[----:B------:R-:W-:-:S04]  /*0920*/  IMAD.HI.U32 R13, P1, R11, R15, R16 ;  /* 0x0000000f0b0d7227 */ /* 0x000fc80007820010 */
[----:B------:R-:W-:Y:S01]  /*0930*/  IMAD.HI.U32 R14, R11, R14, RZ ;  /* 0x0000000e0b0e7227 */ /* 0x000fe200078e00ff */
[----:B------:R-:W-:-:S03]  /*0940*/  IADD3 R13, P2, PT, R18, R13, RZ ;  /* 0x0000000d120d7210 */ /* 0x000fc60007f5e0ff */
[----:B------:R-:W-:Y:S01]  /*0950*/  IMAD.MOV.U32 R15, RZ, RZ, RZ ;  /* 0x000000ffff0f7224 */ /* 0x000fe200078e00ff */
[----:B------:R-:W-:Y:S01]  /*0960*/  IADD3.X R11, PT, PT, R14, R11, RZ, P0, !PT ;  /* 0x0000000b0e0b7210 */ /* 0x000fe200007fe4ff */
[----:B------:R-:W-:-:S03]  /*0970*/  IMAD.HI.U32 R14, R13, R9, RZ ;  /* 0x000000090d0e7227 */ /* 0x000fc600078e00ff */
[----:B------:R-:W-:Y:S01]  /*0980*/  IADD3.X R11, PT, PT, RZ, RZ, R11, P2, P1 ;  /* 0x000000ffff0b7210 */ /* 0x000fe200017e240b */
[----:B------:R-:W-:-:S04]  /*0990*/  IMAD.WIDE.U32 R14, R13, UR4, R14 ;  /* 0x000000040d0e7c25 */ /* 0x000fc8000f8e000e */
[C---:B------:R-:W-:Y:S02]  /*09a0*/  IMAD R16, R11.reuse, UR4, RZ ;  /* 0x000000040b107c24 */ /* 0x040fe4000f8e02ff */
[----:B------:R-:W-:-:S04]  /*09b0*/  IMAD.HI.U32 R13, P0, R11, R9, R14 ;  /* 0x000000090b0d7227 */ /* 0x000fc8000780000e */
[----:B------:R-:W-:Y:S01]  /*09c0*/  IMAD.HI.U32 R11, R11, UR4, RZ ;  /* 0x000000040b0b7c27 */ /* 0x000fe2000f8e00ff */
[----:B------:R-:W-:-:S04]  /*09d0*/  IADD3 R13, P1, PT, R16, R13, RZ ;  /* 0x0000000d100d7210 */ /* 0x000fc80007f3e0ff */
[----:B------:R-:W-:Y:S01]  /*09e0*/  IADD3.X R11, PT, PT, R11, RZ, RZ, P0, !PT ;  /* 0x000000ff0b0b7210 */ /* 0x000fe200007fe4ff */
[----:B------:R-:W-:-:S04]  /*09f0*/  IMAD.WIDE.U32 R14, R13, UR6, RZ ;  /* 0x000000060d0e7c25 */ /* 0x000fc8000f8e00ff */
[----:B------:R-:W-:Y:S01]  /*0a00*/  IMAD.X R11, RZ, RZ, R11, P1 ;  /* 0x000000ffff0b7224 */ /* 0x000fe200008e060b */
[----:B------:R-:W-:Y:S01]  /*0a10*/  IADD3 R18, P1, PT, -R14, R9, RZ ;  /* 0x000000090e127210 */ /* 0x000fe20007f3e1ff */
[----:B------:R-:W-:-:S03]  /*0a20*/  IMAD R16, R13, UR7, R15 ;  /* 0x000000070d107c24 */ /* 0x000fc6000f8e020f */
[C---:B------:R-:W-:Y:S01]  /*0a30*/  ISETP.GE.U32.AND P0, PT, R18.reuse, UR6, PT ;  /* 0x0000000612007c0c */ /* 0x040fe2000bf06070 */
[----:B------:R-:W-:Y:S01]  /*0a40*/  IMAD R16, R11, UR6, R16 ;  /* 0x000000060b107c24 */ /* 0x000fe2000f8e0210 */
[----:B------:R-:W-:-:S04]  /*0a50*/  IADD3 R9, P2, PT, R18, -UR6, RZ ;  /* 0x8000000612097c10 */ /* 0x000fc8000ff5e0ff */
[----:B------:R-:W-:Y:S02]  /*0a60*/  IADD3.X R20, PT, PT, ~R16, UR4, RZ, P1, !PT ;  /* 0x0000000410147c10 */ /* 0x000fe40008ffe5ff */
[----:B------:R-:W-:Y:S02]  /*0a70*/  IADD3 R16, P1, PT, R13, 0x1, RZ ;  /* 0x000000010d107810 */ /* 0x000fe40007f3e0ff */
[C---:B------:R-:W-:Y:S02]  /*0a80*/  ISETP.GE.U32.AND.EX P0, PT, R20.reuse, UR7, PT, P0 ;  /* 0x0000000714007c0c */ /* 0x040fe4000bf06100 */
[----:B------:R-:W-:Y:S02]  /*0a90*/  IADD3.X R15, PT, PT, R20, ~UR7, RZ, P2, !PT ;  /* 0x80000007140f7c10 */ /* 0x000fe400097fe4ff */
[----:B------:R-:W-:Y:S02]  /*0aa0*/  IADD3.X R14, PT, PT, RZ, R11, RZ, P1, !PT ;  /* 0x0000000bff0e7210 */ /* 0x000fe40000ffe4ff */
[----:B------:R-:W-:-:S02]  /*0ab0*/  SEL R9, R9, R18, P0 ;  /* 0x0000001209097207 */ /* 0x000fc40000000000 */
[----:B------:R-:W-:Y:S02]  /*0ac0*/  SEL R16, R16, R13, P0 ;  /* 0x0000000d10107207 */ /* 0x000fe40000000000 */
[----:B------:R-:W-:Y:S02]  /*0ad0*/  SEL R13, R15, R20, P0 ;  /* 0x000000140f0d7207 */ /* 0x000fe40000000000 */
[----:B------:R-:W-:Y:S02]  /*0ae0*/  SEL R11, R14, R11, P0 ;  /* 0x0000000b0e0b7207 */ /* 0x000fe40000000000 */
[----:B------:R-:W-:Y:S02]  /*0af0*/  ISETP.GE.U32.AND P0, PT, R9, UR6, PT ;  /* 0x0000000609007c0c */ /* 0x000fe4000bf06070 */
[----:B------:R-:W-:Y:S02]  /*0b00*/  IADD3 R9, P2, PT, R16, 0x1, RZ ;  /* 0x0000000110097810 */ /* 0x000fe40007f5e0ff */
[----:B------:R-:W-:Y:S01]  /*0b10*/  ISETP.GE.U32.AND.EX P0, PT, R13, UR7, PT, P0 ;  /* 0x000000070d007c0c */ /* 0x000fe2000bf06100 */
[----:B------:R-:W-:Y:S01]  /*0b20*/  HFMA2 R13, -RZ, RZ, 0, 0 ;  /* 0x00000000ff0d7431 */ /* 0x000fe200000001ff */
[----:B------:R-:W-:Y:S01]  /*0b30*/  ISETP.NE.U32.AND P1, PT, RZ, UR6, PT ;  /* 0x00000006ff007c0c */ /* 0x000fe2000bf25070 */
[----:B------:R-:W-:Y:S01]  /*0b40*/  IMAD.X R14, RZ, RZ, R11, P2 ;  /* 0x000000ffff0e7224 */ /* 0x000fe200010e060b */
[----:B------:R-:W-:-:S02]  /*0b50*/  SEL R9, R9, R16, P0 ;  /* 0x0000001009097207 */ /* 0x000fc40000000000 */
[----:B------:R-:W-:Y:S02]  /*0b60*/  ISETP.NE.AND.EX P1, PT, RZ, UR7, PT, P1 ;  /* 0x00000007ff007c0c */ /* 0x000fe4000bf25310 */
[----:B------:R-:W-:Y:S02]  /*0b70*/  SEL R14, R14, R11, P0 ;  /* 0x0000000b0e0e7207 */ /* 0x000fe40000000000 */
[----:B------:R-:W-:Y:S02]  /*0b80*/  SEL R9, R9, 0xffffffff, P1 ;  /* 0xffffffff09097807 */ /* 0x000fe40000800000 */
[----:B------:R-:W-:Y:S01]  /*0b90*/  SEL R14, R14, 0xffffffff, P1 ;  /* 0xffffffff0e0e7807 */ /* 0x000fe20000800000 */
[----:B------:R-:W-:Y:S06]  /*0ba0*/  RET.REL.NODEC R12 `(pairwise) ;  /* 0xfffffff40c147950 */ /* 0x000fec0003c3ffff */
.L_x_4:
[----:B------:R-:W-:-:S00]  /*0bb0*/  BRA `(.L_x_4) ;  /* 0xfffffffc00fc7947 */ /* 0x000fc0000383ffff */
[----:B------:R-:W-:-:S00]  /*0bc0*/  NOP ;  /* 0x0000000000007918 */ /* 0x000fc00000000000 */
        /* <DEDUP_REMOVED lines=11> */
.L_x_6:


//--------------------- .text.saxpy               --------------------------
	.section	.text.saxpy,"ax",@progbits
	.align	128
        .global         saxpy
        .type           saxpy,@function
        .size           saxpy,(.L_x_8 - saxpy)
        .other          saxpy,@"STO_CUDA_ENTRY STV_DEFAULT"
saxpy:
.text.saxpy:
[----:B------:R-:W-:Y:S01]  /*0000*/  LDC R1, c[0x0][0x37c] ;  /* 0x0000df00ff017b82 */ /* 0x000fe20000000800 */
[----:B------:R-:W0:Y:S07]  /*0010*/  S2R R3, SR_TID.X ;  /* 0x0000000000037919 */ /* 0x000e2e0000002100 */
[----:B------:R-:W0:Y:S01]  /*0020*/  S2UR UR4, SR_CTAID.X ;  /* 0x00000000000479c3 */ /* 0x000e220000002500 */
[----:B------:R-:W1:Y:S07]  /*0030*/  LDCU.64 UR6, c[0x0][0x3a0] ;  /* 0x00007400ff0677ac */ /* 0x000e6e0008000a00 */
[----:B------:R-:W0:Y:S02]  /*0040*/  LDC R0, c[0x0][0x360] ;  /* 0x0000d800ff007b82 */ /* 0x000e240000000800 */
[----:B0-----:R-:W-:-:S05]  /*0050*/  IMAD R0, R0, UR4, R3 ;  /* 0x0000000400007c24 */ /* 0x001fca000f8e0203 */
[----:B-1----:R-:W-:-:S04]  /*0060*/  ISETP.GE.U32.AND P0, PT, R0, UR6, PT ;  /* 0x0000000600007c0c */ /* 0x002fc8000bf06070 */
[----:B------:R-:W-:-:S13]  /*0070*/  ISETP.GE.U32.AND.EX P0, PT, RZ, UR7, PT, P0 ;  /* 0x00000007ff007c0c */ /* 0x000fda000bf06100 */
[----:B------:R-:W-:Y:S05]  /*0080*/  @P0 EXIT ;  /* 0x000000000000094d */ /* 0x000fea0003800000 */
[----:B------:R-:W0:Y:S01]  /*0090*/  LDCU.128 UR8, c[0x0][0x390] ;  /* 0x00007200ff0877ac */ /* 0x000e220008000c00 */
[----:B------:R-:W-:Y:S01]  /*00a0*/  IMAD.SHL.U32 R6, R0, 0x2, RZ ;  /* 0x0000000200067824 */ /* 0x000fe200078e00ff */
[----:B------:R-:W-:Y:S01]  /*00b0*/  SHF.R.U32.HI R0, RZ, 0x1f, R0 ;  /* 0x0000001fff007819 */ /* 0x000fe20000011600 */
[----:B------:R-:W1:Y:S01]  /*00c0*/  LDCU.64 UR6, c[0x0][0x388] ;  /* 0x00007100ff0677ac */ /* 0x000e620008000a00 */
[----:B------:R-:W2:Y:S02]  /*00d0*/  LDCU.64 UR4, c[0x0][0x358] ;  /* 0x00006b00ff0477ac */ /* 0x000ea40008000a00 */
[C---:B0-----:R-:W-:Y:S02]  /*00e0*/  IADD3 R4, P1, PT, R6.reuse, UR8, RZ ;  /* 0x0000000806047c10 */ /* 0x041fe4000ff3e0ff */
[----:B-1----:R-:W-:Y:S01]  /*00f0*/  IADD3 R2, P0, PT, R6, UR6, RZ ;  /* 0x0000000606027c10 */ /* 0x002fe2000ff1e0ff */
[----:B------:R-:W0:Y:S01]  /*0100*/  LDCU.U16 UR6, c[0x0][0x380] ;  /* 0x00007000ff0677ac */ /* 0x000e220008000400 */
[----:B------:R-:W-:-:S02]  /*0110*/  IADD3.X R5, PT, PT, R0, UR9, RZ, P1, !PT ;  /* 0x0000000900057c10 */ /* 0x000fc40008ffe4ff */
[----:B------:R-:W-:-:S04]  /*0120*/  IADD3.X R3, PT, PT, R0, UR7, RZ, P0, !PT ;  /* 0x0000000700037c10 */ /* 0x000fc800087fe4ff */
[----:B--2---:R-:W0:Y:S04]  /*0130*/  LDG.E.U16 R5, desc[UR4][R4.64] ;  /* 0x0000000404057981 */ /* 0x004e28000c1e1500 */
[----:B------:R-:W0:Y:S01]  /*0140*/  LDG.E.U16 R2, desc[UR4][R2.64] ;  /* 0x0000000402027981 */ /* 0x000e22000c1e1500 */
[----:B------:R-:W-:-:S04]  /*0150*/  IADD3 R6, P0, PT, R6, UR10, RZ ;  /* 0x0000000a06067c10 */ /* 0x000fc8000ff1e0ff */
[----:B------:R-:W-:Y:S01]  /*0160*/  IADD3.X R7, PT, PT, R0, UR11, RZ, P0, !PT ;  /* 0x0000000b00077c10 */ /* 0x000fe200087fe4ff */
[----:B0-----:R-:W-:-:S05]  /*0170*/  HFMA2 R5, R2.H0_H0, UR6.H0_H0, R5.H0_H0 ;  /* 0x2000000602057c31 */ /* 0x001fca0008040805 */
[----:B------:R-:W-:Y:S01]  /*0180*/  STG.E.U16 desc[UR4][R6.64], R5 ;  /* 0x0000000506007986 */ /* 0x000fe2000c101504 */
[----:B------:R-:W-:Y:S05]  /*0190*/  EXIT ;  /* 0x000000000000794d */ /* 0x000fea0003800000 */
.L_x_5:
        /* <DEDUP_REMOVED lines=14> */
.L_x_8:


//--------------------- .nv.shared.reserved.0     --------------------------
	.section	.nv.shared.reserved.0,"aw",@nobits
	.weak		__nv_reservedSMEM_offset_0_alias
	.size		__nv_reservedSMEM_offset_0_alias, 0, 64
	.other		__nv_reservedSMEM_offset_0_alias,@"STO_CUDA_RESERVED_SHARED STV_DEFAULT"
__nv_reservedSMEM_offset_0_alias:
	.zero		0
	.zero		64


//--------------------- .nv.constant0.pairwise    --------------------------
	.section	.nv.constant0.pairwise,"a",@progbits
	.sectionflags	@""
	.align	4
.nv.constant0.pairwise:
	.zero		944


//--------------------- .nv.constant0.saxpy       --------------------------
	.section	.nv.constant0.saxpy,"a",@progbits
	.sectionflags	@""
	.align	4
.nv.constant0.saxpy:
	.zero		936


//--------------------- SYMBOLS --------------------------

	.type		.nv.reservedSmem.offset0,@object
	.size		.nv.reservedSmem.offset0,0x4
